//
// Generated by NVIDIA NVVM Compiler
//
// Compiler Build ID: CL-36424714
// Cuda compilation tools, release 13.0, V13.0.88
// Based on NVVM 20.0.0
//

.version 9.0
.target sm_100
.address_size 64

	// .globl	_Z29composite_argb_overlay_kernelPKhS0_Phiiiii

.visible .entry _Z29composite_argb_overlay_kernelPKhS0_Phiiiii(
	.param .u64 .ptr .align 1 _Z29composite_argb_overlay_kernelPKhS0_Phiiiii_param_0,
	.param .u64 .ptr .align 1 _Z29composite_argb_overlay_kernelPKhS0_Phiiiii_param_1,
	.param .u64 .ptr .align 1 _Z29composite_argb_overlay_kernelPKhS0_Phiiiii_param_2,
	.param .u32 _Z29composite_argb_overlay_kernelPKhS0_Phiiiii_param_3,
	.param .u32 _Z29composite_argb_overlay_kernelPKhS0_Phiiiii_param_4,
	.param .u32 _Z29composite_argb_overlay_kernelPKhS0_Phiiiii_param_5,
	.param .u32 _Z29composite_argb_overlay_kernelPKhS0_Phiiiii_param_6,
	.param .u32 _Z29composite_argb_overlay_kernelPKhS0_Phiiiii_param_7
)
{
	.reg .pred 	%p<4>;
	.reg .b16 	%rs<22>;
	.reg .b32 	%r<34>;
	.reg .b32 	%f<45>;
	.reg .b64 	%rd<15>;

	ld.param.u64 	%rd1, [_Z29composite_argb_overlay_kernelPKhS0_Phiiiii_param_0];
	ld.param.u64 	%rd2, [_Z29composite_argb_overlay_kernelPKhS0_Phiiiii_param_1];
	ld.param.u64 	%rd3, [_Z29composite_argb_overlay_kernelPKhS0_Phiiiii_param_2];
	ld.param.u32 	%r6, [_Z29composite_argb_overlay_kernelPKhS0_Phiiiii_param_3];
	ld.param.u32 	%r7, [_Z29composite_argb_overlay_kernelPKhS0_Phiiiii_param_4];
	ld.param.u32 	%r3, [_Z29composite_argb_overlay_kernelPKhS0_Phiiiii_param_5];
	ld.param.u32 	%r4, [_Z29composite_argb_overlay_kernelPKhS0_Phiiiii_param_6];
	ld.param.u32 	%r5, [_Z29composite_argb_overlay_kernelPKhS0_Phiiiii_param_7];
	mov.u32 	%r9, %ctaid.x;
	mov.u32 	%r10, %ntid.x;
	mov.u32 	%r11, %tid.x;
	mad.lo.s32 	%r1, %r9, %r10, %r11;
	mov.u32 	%r12, %ctaid.y;
	mov.u32 	%r13, %ntid.y;
	mov.u32 	%r14, %tid.y;
	mad.lo.s32 	%r15, %r12, %r13, %r14;
	setp.ge.s32 	%p1, %r1, %r6;
	setp.ge.s32 	%p2, %r15, %r7;
	or.pred  	%p3, %p1, %p2;
	@%p3 bra 	$L__BB0_2;
	cvta.to.global.u64 	%rd4, %rd1;
	cvta.to.global.u64 	%rd5, %rd2;
	cvta.to.global.u64 	%rd6, %rd3;
	shr.u32 	%r16, %r1, 31;
	add.s32 	%r17, %r1, %r16;
	and.b32  	%r18, %r17, 2147483646;
	sub.s32 	%r19, %r1, %r18;
	shl.b32 	%r20, %r17, 1;
	and.b32  	%r21, %r20, -4;
	mad.lo.s32 	%r22, %r3, %r15, %r21;
	cvt.s64.s32 	%rd7, %r22;
	add.s64 	%rd8, %rd4, %rd7;
	ld.global.nc.u8 	%rs1, [%rd8];
	cvt.u16.u8 	%rs2, %rs1;
	shl.b32 	%r23, %r19, 1;
	or.b32  	%r24, %r23, 1;
	cvt.s64.s32 	%rd9, %r24;
	add.s64 	%rd10, %rd8, %rd9;
	ld.global.nc.u8 	%rs3, [%rd10];
	cvt.u16.u8 	%rs4, %rs3;
	ld.global.nc.u8 	%rs5, [%rd8+2];
	cvt.u16.u8 	%rs6, %rs5;
	cvt.rn.f32.u16 	%f1, %rs4;
	add.f32 	%f2, %f1, 0fC1800000;
	div.rn.f32 	%f3, %f2, 0f435B0000;
	cvt.rn.f32.u16 	%f4, %rs2;
	add.f32 	%f5, %f4, 0fC3000000;
	div.rn.f32 	%f6, %f5, 0f43600000;
	cvt.rn.f32.u16 	%f7, %rs6;
	add.f32 	%f8, %f7, 0fC3000000;
	div.rn.f32 	%f9, %f8, 0f43600000;
	fma.rn.f32 	%f10, %f9, 0f3FB374BC, %f3;
	fma.rn.f32 	%f11, %f6, 0fBEB020C5, %f3;
	fma.rn.f32 	%f12, %f9, 0fBF36C8B4, %f11;
	fma.rn.f32 	%f13, %f6, 0f3FE2D0E5, %f3;
	max.f32 	%f14, %f10, 0f00000000;
	min.f32 	%f15, %f14, 0f3F800000;
	mul.f32 	%f16, %f15, 0f437F0000;
	max.f32 	%f17, %f16, 0f00000000;
	min.f32 	%f18, %f17, 0f437F0000;
	cvt.rzi.u32.f32 	%r25, %f18;
	cvt.u16.u32 	%rs7, %r25;
	and.b16  	%rs8, %rs7, 255;
	max.f32 	%f19, %f12, 0f00000000;
	min.f32 	%f20, %f19, 0f3F800000;
	mul.f32 	%f21, %f20, 0f437F0000;
	max.f32 	%f22, %f21, 0f00000000;
	min.f32 	%f23, %f22, 0f437F0000;
	cvt.rzi.u32.f32 	%r26, %f23;
	cvt.u16.u32 	%rs9, %r26;
	and.b16  	%rs10, %rs9, 255;
	max.f32 	%f24, %f13, 0f00000000;
	min.f32 	%f25, %f24, 0f3F800000;
	mul.f32 	%f26, %f25, 0f437F0000;
	max.f32 	%f27, %f26, 0f00000000;
	min.f32 	%f28, %f27, 0f437F0000;
	cvt.rzi.u32.f32 	%r27, %f28;
	cvt.u16.u32 	%rs11, %r27;
	and.b16  	%rs12, %rs11, 255;
	shl.b32 	%r28, %r1, 2;
	mad.lo.s32 	%r29, %r4, %r15, %r28;
	cvt.s64.s32 	%rd11, %r29;
	add.s64 	%rd12, %rd5, %rd11;
	ld.global.nc.u8 	%rs13, [%rd12];
	cvt.u16.u8 	%rs14, %rs13;
	ld.global.nc.u8 	%rs15, [%rd12+1];
	cvt.u16.u8 	%rs16, %rs15;
	ld.global.nc.u8 	%rs17, [%rd12+2];
	cvt.u16.u8 	%rs18, %rs17;
	ld.global.nc.u8 	%rs19, [%rd12+3];
	cvt.u16.u8 	%rs20, %rs19;
	cvt.rn.f32.u16 	%f29, %rs14;
	div.rn.f32 	%f30, %f29, 0f437F0000;
	mov.f32 	%f31, 0f3F800000;
	sub.f32 	%f32, %f31, %f30;
	cvt.rn.f32.u16 	%f33, %rs20;
	cvt.rn.f32.u16 	%f34, %rs12;
	mul.f32 	%f35, %f32, %f34;
	fma.rn.f32 	%f36, %f30, %f33, %f35;
	cvt.rzi.u32.f32 	%r30, %f36;
	cvt.rn.f32.u16 	%f37, %rs18;
	cvt.rn.f32.u16 	%f38, %rs10;
	mul.f32 	%f39, %f32, %f38;
	fma.rn.f32 	%f40, %f30, %f37, %f39;
	cvt.rzi.u32.f32 	%r31, %f40;
	cvt.rn.f32.u16 	%f41, %rs16;
	cvt.rn.f32.u16 	%f42, %rs8;
	mul.f32 	%f43, %f32, %f42;
	fma.rn.f32 	%f44, %f30, %f41, %f43;
	cvt.rzi.u32.f32 	%r32, %f44;
	mad.lo.s32 	%r33, %r5, %r15, %r28;
	cvt.s64.s32 	%rd13, %r33;
	add.s64 	%rd14, %rd6, %rd13;
	st.global.u8 	[%rd14], %r30;
	st.global.u8 	[%rd14+1], %r31;
	st.global.u8 	[%rd14+2], %r32;
	mov.b16 	%rs21, 255;
	st.global.u8 	[%rd14+3], %rs21;
$L__BB0_2:
	ret;

}


// ===== COMPILED SASS (sm_100) =====

	.target	sm_100

	.elftype	@"ET_EXEC"


//--------------------- .note.nv.tkinfo           --------------------------
	.section	.note.nv.tkinfo,"",@"SHT_NOTE"
	.sectionflags	@"SHF_NOTE_NV_TKINFO"
	.tkinfo
        /*0018*/ 	.word	0x00000002
        /*0030*/ 	.string	""
        /*0030*/ 	.string	"ptxas"
        /*0030*/ 	.string	"Cuda compilation tools, release 13.0, V13.0.88"
        /*0030*/ 	.string	"Build cuda_13.0.r13.0/compiler.36424714_0"
        /*0030*/ 	.string	"-arch sm_100 -m 64 "



//--------------------- .note.nv.cuinfo           --------------------------
	.section	.note.nv.cuinfo,"",@"SHT_NOTE"
	.sectionflags	@"SHF_NOTE_NV_CUINFO"
        /*0018*/ 	.short	0x0002
        /*001a*/ 	.short	0x0064
        /*001c*/ 	.short	0x0082
	.zero		2


//--------------------- .nv.info                  --------------------------
	.section	.nv.info,"",@"SHT_CUDA_INFO"
	.align	4


	//----- nvinfo : EIATTR_REGCOUNT
	.align		4
        /*0000*/ 	.byte	0x04, 0x2f
        /*0002*/ 	.short	(.L_1 - .L_0)
	.align		4
.L_0:
        /*0004*/ 	.word	index@(_Z29composite_argb_overlay_kernelPKhS0_Phiiiii)
        /*0008*/ 	.word	0x00000015


	//----- nvinfo : EIATTR_FRAME_SIZE
	.align		4
.L_1:
        /*000c*/ 	.byte	0x04, 0x11
        /*000e*/ 	.short	(.L_3 - .L_2)
	.align		4
.L_2:
        /*0010*/ 	.word	index@($__internal_0_$__cuda_sm3x_div_rn_noftz_f32_slowpath)
        /*0014*/ 	.word	0x00000000


	//----- nvinfo : EIATTR_FRAME_SIZE
	.align		4
.L_3:
        /*0018*/ 	.byte	0x04, 0x11
        /*001a*/ 	.short	(.L_5 - .L_4)
	.align		4
.L_4:
        /*001c*/ 	.word	index@(_Z29composite_argb_overlay_kernelPKhS0_Phiiiii)
        /*0020*/ 	.word	0x00000000


	//----- nvinfo : EIATTR_MIN_STACK_SIZE
	.align		4
.L_5:
        /*0024*/ 	.byte	0x04, 0x12
        /*0026*/ 	.short	(.L_7 - .L_6)
	.align		4
.L_6:
        /*0028*/ 	.word	index@(_Z29composite_argb_overlay_kernelPKhS0_Phiiiii)
        /*002c*/ 	.word	0x00000000
.L_7:


//--------------------- .nv.compat                --------------------------
	.section	.nv.compat,"",@"SHT_CUDA_COMPAT_INFO"
	.align	4
        /*0000*/ 	.byte	0x02, 0x09, 0x00, 0x00, 0x02, 0x02, 0x01, 0x00, 0x02, 0x05, 0x05, 0x00, 0x03, 0x07, 0x01, 0x01
        /*0010*/ 	.byte	0x02, 0x03, 0x00, 0x00, 0x02, 0x06, 0x01, 0x00, 0x04, 0x0b, 0x08, 0x00, 0x01, 0x00, 0x00, 0x00
        /*0020*/ 	.byte	0x00, 0x00, 0x00, 0x00


//--------------------- .nv.info._Z29composite_argb_overlay_kernelPKhS0_Phiiiii --------------------------
	.section	.nv.info._Z29composite_argb_overlay_kernelPKhS0_Phiiiii,"",@"SHT_CUDA_INFO"
	.sectionflags	@""
	.align	4


	//----- nvinfo : EIATTR_CUDA_API_VERSION
	.align		4
        /*0000*/ 	.byte	0x04, 0x37
        /*0002*/ 	.short	(.L_9 - .L_8)
.L_8:
        /*0004*/ 	.word	0x00000082


	//----- nvinfo : EIATTR_KPARAM_INFO
	.align		4
.L_9:
        /*0008*/ 	.byte	0x04, 0x17
        /*000a*/ 	.short	(.L_11 - .L_10)
.L_10:
        /*000c*/ 	.word	0x00000000
        /*0010*/ 	.short	0x0007
        /*0012*/ 	.short	0x0028
        /*0014*/ 	.byte	0x00, 0xf0, 0x11, 0x00


	//----- nvinfo : EIATTR_KPARAM_INFO
	.align		4
.L_11:
        /*0018*/ 	.byte	0x04, 0x17
        /*001a*/ 	.short	(.L_13 - .L_12)
.L_12:
        /*001c*/ 	.word	0x00000000
        /*0020*/ 	.short	0x0006
        /*0022*/ 	.short	0x0024
        /*0024*/ 	.byte	0x00, 0xf0, 0x11, 0x00


	//----- nvinfo : EIATTR_KPARAM_INFO
	.align		4
.L_13:
        /*0028*/ 	.byte	0x04, 0x17
        /*002a*/ 	.short	(.L_15 - .L_14)
.L_14:
        /*002c*/ 	.word	0x00000000
        /*0030*/ 	.short	0x0005
        /*0032*/ 	.short	0x0020
        /*0034*/ 	.byte	0x00, 0xf0, 0x11, 0x00


	//----- nvinfo : EIATTR_KPARAM_INFO
	.align		4
.L_15:
        /*0038*/ 	.byte	0x04, 0x17
        /*003a*/ 	.short	(.L_17 - .L_16)
.L_16:
        /*003c*/ 	.word	0x00000000
        /*0040*/ 	.short	0x0004
        /*0042*/ 	.short	0x001c
        /*0044*/ 	.byte	0x00, 0xf0, 0x11, 0x00


	//----- nvinfo : EIATTR_KPARAM_INFO
	.align		4
.L_17:
        /*0048*/ 	.byte	0x04, 0x17
        /*004a*/ 	.short	(.L_19 - .L_18)
.L_18:
        /*004c*/ 	.word	0x00000000
        /*0050*/ 	.short	0x0003
        /*0052*/ 	.short	0x0018
        /*0054*/ 	.byte	0x00, 0xf0, 0x11, 0x00


	//----- nvinfo : EIATTR_KPARAM_INFO
	.align		4
.L_19:
        /*0058*/ 	.byte	0x04, 0x17
        /*005a*/ 	.short	(.L_21 - .L_20)
.L_20:
        /*005c*/ 	.word	0x00000000
        /*0060*/ 	.short	0x0002
        /*0062*/ 	.short	0x0010
        /*0064*/ 	.byte	0x00, 0xf5, 0x21, 0x00


	//----- nvinfo : EIATTR_KPARAM_INFO
	.align		4
.L_21:
        /*0068*/ 	.byte	0x04, 0x17
        /*006a*/ 	.short	(.L_23 - .L_22)
.L_22:
        /*006c*/ 	.word	0x00000000
        /*0070*/ 	.short	0x0001
        /*0072*/ 	.short	0x0008
        /*0074*/ 	.byte	0x00, 0xf5, 0x21, 0x00


	//----- nvinfo : EIATTR_KPARAM_INFO
	.align		4
.L_23:
        /*0078*/ 	.byte	0x04, 0x17
        /*007a*/ 	.short	(.L_25 - .L_24)
.L_24:
        /*007c*/ 	.word	0x00000000
        /*0080*/ 	.short	0x0000
        /*0082*/ 	.short	0x0000
        /*0084*/ 	.byte	0x00, 0xf5, 0x21, 0x00


	//----- nvinfo : EIATTR_SPARSE_MMA_MASK
	.align		4
.L_25:
        /*0088*/ 	.byte	0x03, 0x50
        /*008a*/ 	.short	0x0000


	//----- nvinfo : EIATTR_MAXREG_COUNT
	.align		4
        /*008c*/ 	.byte	0x03, 0x1b
        /*008e*/ 	.short	0x00ff


	//----- nvinfo : EIATTR_MERCURY_ISA_VERSION
	.align		4
        /*0090*/ 	.byte	0x03, 0x5f
        /*0092*/ 	.short	0x0101


	//----- nvinfo : EIATTR_VRC_CTA_INIT_COUNT
	.align		4
        /*0094*/ 	.byte	0x02, 0x4a
	.zero		1
	.zero		1


	//----- nvinfo : EIATTR_EXIT_INSTR_OFFSETS
	.align		4
        /*0098*/ 	.byte	0x04, 0x1c
        /*009a*/ 	.short	(.L_27 - .L_26)


	//   ....[0]....
.L_26:
        /*009c*/ 	.word	0x000000c0


	//   ....[1]....
        /*00a0*/ 	.word	0x00000990


	//----- nvinfo : EIATTR_CRS_STACK_SIZE
	.align		4
.L_27:
        /*00a4*/ 	.byte	0x04, 0x1e
        /*00a6*/ 	.short	(.L_29 - .L_28)
.L_28:
        /*00a8*/ 	.word	0x00000000


	//----- nvinfo : EIATTR_CBANK_PARAM_SIZE
	.align		4
.L_29:
        /*00ac*/ 	.byte	0x03, 0x19
        /*00ae*/ 	.short	0x002c


	//----- nvinfo : EIATTR_PARAM_CBANK
	.align		4
        /*00b0*/ 	.byte	0x04, 0x0a
        /*00b2*/ 	.short	(.L_31 - .L_30)
	.align		4
.L_30:
        /*00b4*/ 	.word	index@(.nv.constant0._Z29composite_argb_overlay_kernelPKhS0_Phiiiii)
        /*00b8*/ 	.short	0x0380
        /*00ba*/ 	.short	0x002c


	//----- nvinfo : EIATTR_SW_WAR
	.align		4
.L_31:
        /*00bc*/ 	.byte	0x04, 0x36
        /*00be*/ 	.short	(.L_33 - .L_32)
.L_32:
        /*00c0*/ 	.word	0x00000008
.L_33:


//--------------------- .nv.callgraph             --------------------------
	.section	.nv.callgraph,"",@"SHT_CUDA_CALLGRAPH"
	.align	4
	.sectionentsize	8
	.align		4
        /*0000*/ 	.word	0x00000000
	.align		4
        /*0004*/ 	.word	0xffffffff
	.align		4
        /*0008*/ 	.word	0x00000000
	.align		4
        /*000c*/ 	.word	0xfffffffe
	.align		4
        /*0010*/ 	.word	0x00000000
	.align		4
        /*0014*/ 	.word	0xfffffffd
	.align		4
        /*0018*/ 	.word	0x00000000
	.align		4
        /*001c*/ 	.word	0xfffffffc


//--------------------- .text._Z29composite_argb_overlay_kernelPKhS0_Phiiiii --------------------------
	.section	.text._Z29composite_argb_overlay_kernelPKhS0_Phiiiii,"ax",@progbits
	.align	128
        .global         _Z29composite_argb_overlay_kernelPKhS0_Phiiiii
        .type           _Z29composite_argb_overlay_kernelPKhS0_Phiiiii,@function
        .size           _Z29composite_argb_overlay_kernelPKhS0_Phiiiii,(.L_x_20 - _Z29composite_argb_overlay_kernelPKhS0_Phiiiii)
        .other          _Z29composite_argb_overlay_kernelPKhS0_Phiiiii,@"STO_CUDA_ENTRY STV_DEFAULT"
_Z29composite_argb_overlay_kernelPKhS0_Phiiiii:
.text._Z29composite_argb_overlay_kernelPKhS0_Phiiiii:
[----:B------:R-:W-:Y:S01]  /*0000*/  LDC R1, c[0x0][0x37c] ;  /* 0x0000df00ff017b82 */ /* 0x000fe20000000800 */
[----:B------:R-:W0:Y:S07]  /*0010*/  S2R R5, SR_TID.Y ;  /* 0x0000000000057919 */ /* 0x000e2e0000002200 */
[----:B------:R-:W1:Y:S01]  /*0020*/  LDC R4, c[0x0][0x360] ;  /* 0x0000d800ff047b82 */ /* 0x000e620000000800 */
[----:B------:R-:W2:Y:S01]  /*0030*/  LDCU.64 UR6, c[0x0][0x398] ;  /* 0x00007300ff0677ac */ /* 0x000ea20008000a00 */
[----:B------:R-:W1:Y:S06]  /*0040*/  S2R R3, SR_TID.X ;  /* 0x0000000000037919 */ /* 0x000e6c0000002100 */
[----:B------:R-:W0:Y:S08]  /*0050*/  S2UR UR5, SR_CTAID.Y ;  /* 0x00000000000579c3 */ /* 0x000e300000002600 */
[----:B------:R-:W0:Y:S08]  /*0060*/  LDC R2, c[0x0][0x364] ;  /* 0x0000d900ff027b82 */ /* 0x000e300000000800 */
[----:B------:R-:W1:Y:S01]  /*0070*/  S2UR UR4, SR_CTAID.X ;  /* 0x00000000000479c3 */ /* 0x000e620000002500 */
[----:B0-----:R-:W-:-:S05]  /*0080*/  IMAD R2, R2, UR5, R5 ;  /* 0x0000000502027c24 */ /* 0x001fca000f8e0205 */
[----:B--2---:R-:W-:Y:S01]  /*0090*/  ISETP.GE.AND P0, PT, R2, UR7, PT ;  /* 0x0000000702007c0c */ /* 0x004fe2000bf06270 */
[----:B-1----:R-:W-:-:S05]  /*00a0*/  IMAD R4, R4, UR4, R3 ;  /* 0x0000000404047c24 */ /* 0x002fca000f8e0203 */
[----:B------:R-:W-:-:S13]  /*00b0*/  ISETP.GE.OR P0, PT, R4, UR6, P0 ;  /* 0x0000000604007c0c */ /* 0x000fda0008706670 */
[----:B------:R-:W-:Y:S05]  /*00c0*/  @P0 EXIT ;  /* 0x000000000000094d */ /* 0x000fea0003800000 */
[----:B------:R-:W0:Y:S01]  /*00d0*/  LDCU UR4, c[0x0][0x3a0] ;  /* 0x00007400ff0477ac */ /* 0x000e220008000800 */
[----:B------:R-:W-:Y:S01]  /*00e0*/  LEA.HI R0, R4, R4, RZ, 0x1 ;  /* 0x0000000404007211 */ /* 0x000fe200078f08ff */
[----:B------:R-:W1:Y:S04]  /*00f0*/  LDCU.64 UR6, c[0x0][0x380] ;  /* 0x00007000ff0677ac */ /* 0x000e680008000a00 */
[----:B------:R-:W-:-:S05]  /*0100*/  IMAD.SHL.U32 R3, R0, 0x2, RZ ;  /* 0x0000000200037824 */ /* 0x000fca00078e00ff */
[----:B------:R-:W-:Y:S02]  /*0110*/  LOP3.LUT R5, R3, 0xfffffffc, RZ, 0xc0, !PT ;  /* 0xfffffffc03057812 */ /* 0x000fe400078ec0ff */
[----:B------:R-:W-:-:S03]  /*0120*/  LOP3.LUT R3, R0, 0x7ffffffe, RZ, 0xc0, !PT ;  /* 0x7ffffffe00037812 */ /* 0x000fc600078ec0ff */
[----:B0-----:R-:W-:Y:S01]  /*0130*/  IMAD R5, R2, UR4, R5 ;  /* 0x0000000402057c24 */ /* 0x001fe2000f8e0205 */
[----:B------:R-:W0:Y:S01]  /*0140*/  LDCU.64 UR4, c[0x0][0x358] ;  /* 0x00006b00ff0477ac */ /* 0x000e220008000a00 */
[----:B------:R-:W-:-:S03]  /*0150*/  IMAD.IADD R3, R4, 0x1, -R3 ;  /* 0x0000000104037824 */ /* 0x000fc600078e0a03 */
[----:B-1----:R-:W-:Y:S02]  /*0160*/  IADD3 R8, P0, PT, R5, UR6, RZ ;  /* 0x0000000605087c10 */ /* 0x002fe4000ff1e0ff */
[----:B------:R-:W-:Y:S02]  /*0170*/  LEA R3, R3, 0x1, 0x1 ;  /* 0x0000000103037811 */ /* 0x000fe400078e08ff */
[----:B------:R-:W-:Y:S02]  /*0180*/  LEA.HI.X.SX32 R9, R5, UR7, 0x1, P0 ;  /* 0x0000000705097c11 */ /* 0x000fe400080f0eff */
[----:B------:R-:W-:-:S04]  /*0190*/  IADD3 R10, P0, PT, R3, R8, RZ ;  /* 0x00000008030a7210 */ /* 0x000fc80007f1e0ff */
[----:B------:R-:W-:Y:S01]  /*01a0*/  LEA.HI.X.SX32 R11, R3, R9, 0x1, P0 ;  /* 0x00000009030b7211 */ /* 0x000fe200000f0eff */
[----:B0-----:R0:W5:Y:S04]  /*01b0*/  LDG.E.U8.CONSTANT R7, desc[UR4][R8.64] ;  /* 0x0000000408077981 */ /* 0x001168000c1e9100 */
[----:B------:R-:W2:Y:S04]  /*01c0*/  LDG.E.U8.CONSTANT R10, desc[UR4][R10.64] ;  /* 0x000000040a0a7981 */ /* 0x000ea8000c1e9100 */
[----:B------:R0:W5:Y:S01]  /*01d0*/  LDG.E.U8.CONSTANT R6, desc[UR4][R8.64+0x2] ;  /* 0x0000020408067981 */ /* 0x000162000c1e9100 */
[----:B------:R-:W-:-:S02]  /*01e0*/  IMAD.MOV.U32 R12, RZ, RZ, 0x3b95a025 ;  /* 0x3b95a025ff0c7424 */ /* 0x000fc400078e00ff */
[----:B------:R-:W-:-:S04]  /*01f0*/  IMAD.MOV.U32 R3, RZ, RZ, 0x435b0000 ;  /* 0x435b0000ff037424 */ /* 0x000fc800078e00ff */
[----:B------:R-:W-:-:S04]  /*0200*/  FFMA R3, R12, -R3, 1 ;  /* 0x3f8000000c037423 */ /* 0x000fc80000000803 */
[----:B------:R-:W-:Y:S01]  /*0210*/  FFMA R3, R3, R12, 0.0045662098564207553864 ;  /* 0x3b95a02503037423 */ /* 0x000fe2000000000c */
[----:B------:R-:W-:Y:S01]  /*0220*/  BSSY.RECONVERGENT B0, `(.L_x_0) ;  /* 0x000000c000007945 */ /* 0x000fe20003800200 */
[----:B--2---:R-:W-:-:S05]  /*0230*/  I2FP.F32.U32 R0, R10 ;  /* 0x0000000a00007245 */ /* 0x004fca0000201000 */
[----:B------:R-:W-:-:S04]  /*0240*/  FADD R0, R0, -16 ;  /* 0xc180000000007421 */ /* 0x000fc80000000000 */
[----:B------:R-:W1:Y:S01]  /*0250*/  FCHK P0, R0, 219 ;  /* 0x435b000000007902 */ /* 0x000e620000000000 */
[----:B------:R-:W-:-:S04]  /*0260*/  FFMA R5, R0, R3, RZ ;  /* 0x0000000300057223 */ /* 0x000fc800000000ff */
[----:B------:R-:W-:-:S04]  /*0270*/  FFMA R10, R5, -219, R0 ;  /* 0xc35b0000050a7823 */ /* 0x000fc80000000000 */
[----:B------:R-:W-:Y:S01]  /*0280*/  FFMA R5, R3, R10, R5 ;  /* 0x0000000a03057223 */ /* 0x000fe20000000005 */
[----:B01----:R-:W-:Y:S06]  /*0290*/  @!P0 BRA `(.L_x_1) ;  /* 0x0000000000108947 */ /* 0x003fec0003800000 */
[----:B------:R-:W-:Y:S01]  /*02a0*/  HFMA2 R3, -RZ, RZ, 3.677734375, 0 ;  /* 0x435b0000ff037431 */ /* 0x000fe200000001ff */
[----:B------:R-:W-:-:S07]  /*02b0*/  MOV R10, 0x2d0 ;  /* 0x000002d0000a7802 */ /* 0x000fce0000000f00 */
[----:B-----5:R-:W-:Y:S05]  /*02c0*/  CALL.REL.NOINC `($__internal_0_$__cuda_sm3x_div_rn_noftz_f32_slowpath) ;  /* 0x0000000400b47944 */ /* 0x020fea0003c00000 */
[----:B------:R-:W-:-:S07]  /*02d0*/  IMAD.MOV.U32 R5, RZ, RZ, R0 ;  /* 0x000000ffff057224 */ /* 0x000fce00078e0000 */
.L_x_1:
[----:B------:R-:W-:Y:S05]  /*02e0*/  BSYNC.RECONVERGENT B0 ;  /* 0x0000000000007941 */ /* 0x000fea0003800200 */
.L_x_0:
[----:B-----5:R-:W-:Y:S01]  /*02f0*/  I2FP.F32.U32 R0, R7 ;  /* 0x0000000700007245 */ /* 0x020fe20000201000 */
[----:B------:R-:W-:Y:S01]  /*0300*/  IMAD.MOV.U32 R8, RZ, RZ, 0x3b924925 ;  /* 0x3b924925ff087424 */ /* 0x000fe200078e00ff */
[----:B------:R-:W-:Y:S01]  /*0310*/  BSSY.RECONVERGENT B0, `(.L_x_2) ;  /* 0x000000e000007945 */ /* 0x000fe20003800200 */
[----:B------:R-:W-:Y:S02]  /*0320*/  IMAD.MOV.U32 R3, RZ, RZ, 0x43600000 ;  /* 0x43600000ff037424 */ /* 0x000fe400078e00ff */
[----:B------:R-:W-:Y:S02]  /*0330*/  FADD R0, R0, -128 ;  /* 0xc300000000007421 */ /* 0x000fe40000000000 */
[----:B------:R-:W-:Y:S02]  /*0340*/  FFMA R3, R8, -R3, 1 ;  /* 0x3f80000008037423 */ /* 0x000fe40000000803 */
[----:B------:R-:W0:Y:S02]  /*0350*/  FCHK P0, R0, 224 ;  /* 0x4360000000007902 */ /* 0x000e240000000000 */
[----:B------:R-:W-:-:S04]  /*0360*/  FFMA R3, R3, R8, 0.0044642859138548374176 ;  /* 0x3b92492503037423 */ /* 0x000fc80000000008 */
[----:B------:R-:W-:-:S04]  /*0370*/  FFMA R8, R0, R3, RZ ;  /* 0x0000000300087223 */ /* 0x000fc800000000ff */
[----:B------:R-:W-:-:S04]  /*0380*/  FFMA R7, R8, -224, R0 ;  /* 0xc360000008077823 */ /* 0x000fc80000000000 */
[----:B------:R-:W-:Y:S01]  /*0390*/  FFMA R8, R3, R7, R8 ;  /* 0x0000000703087223 */ /* 0x000fe20000000008 */
[----:B0-----:R-:W-:Y:S06]  /*03a0*/  @!P0 BRA `(.L_x_3) ;  /* 0x0000000000108947 */ /* 0x001fec0003800000 */
[----:B------:R-:W-:Y:S01]  /*03b0*/  IMAD.MOV.U32 R3, RZ, RZ, 0x43600000 ;  /* 0x43600000ff037424 */ /* 0x000fe200078e00ff */
[----:B------:R-:W-:-:S07]  /*03c0*/  MOV R10, 0x3e0 ;  /* 0x000003e0000a7802 */ /* 0x000fce0000000f00 */
[----:B------:R-:W-:Y:S05]  /*03d0*/  CALL.REL.NOINC `($__internal_0_$__cuda_sm3x_div_rn_noftz_f32_slowpath) ;  /* 0x0000000400707944 */ /* 0x000fea0003c00000 */
[----:B------:R-:W-:-:S07]  /*03e0*/  MOV R8, R0 ;  /* 0x0000000000087202 */ /* 0x000fce0000000f00 */
.L_x_3:
[----:B------:R-:W-:Y:S05]  /*03f0*/  BSYNC.RECONVERGENT B0 ;  /* 0x0000000000007941 */ /* 0x000fea0003800200 */
.L_x_2:
[----:B------:R-:W-:Y:S01]  /*0400*/  IMAD.MOV.U32 R0, RZ, RZ, 0x3b924925 ;  /* 0x3b924925ff007424 */ /* 0x000fe200078e00ff */
[----:B------:R-:W-:Y:S01]  /*0410*/  I2FP.F32.U32 R6, R6 ;  /* 0x0000000600067245 */ /* 0x000fe20000201000 */
[----:B------:R-:W-:Y:S01]  /*0420*/  IMAD.MOV.U32 R3, RZ, RZ, 0x43600000 ;  /* 0x43600000ff037424 */ /* 0x000fe200078e00ff */
[----:B------:R-:W-:Y:S03]  /*0430*/  BSSY.RECONVERGENT B0, `(.L_x_4) ;  /* 0x000000e000007945 */ /* 0x000fe60003800200 */
[----:B------:R-:W-:Y:S01]  /*0440*/  FFMA R7, R0, -R3, 1 ;  /* 0x3f80000000077423 */ /* 0x000fe20000000803 */
[----:B------:R-:W-:-:S03]  /*0450*/  FADD R3, R6, -128 ;  /* 0xc300000006037421 */ /* 0x000fc60000000000 */
[----:B------:R-:W-:Y:S01]  /*0460*/  FFMA R0, R7, R0, 0.0044642859138548374176 ;  /* 0x3b92492507007423 */ /* 0x000fe20000000000 */
[----:B------:R-:W0:Y:S03]  /*0470*/  FCHK P0, R3, 224 ;  /* 0x4360000003007902 */ /* 0x000e260000000000 */
[----:B------:R-:W-:-:S04]  /*0480*/  FFMA R6, R0, R3, RZ ;  /* 0x0000000300067223 */ /* 0x000fc800000000ff */
[----:B------:R-:W-:-:S04]  /*0490*/  FFMA R7, R6, -224, R3 ;  /* 0xc360000006077823 */ /* 0x000fc80000000003 */
[----:B------:R-:W-:Y:S01]  /*04a0*/  FFMA R12, R0, R7, R6 ;  /* 0x00000007000c7223 */ /* 0x000fe20000000006 */
[----:B0-----:R-:W-:Y:S06]  /*04b0*/  @!P0 BRA `(.L_x_5) ;  /* 0x0000000000148947 */ /* 0x001fec0003800000 */
[----:B------:R-:W-:Y:S01]  /*04c0*/  IMAD.MOV.U32 R0, RZ, RZ, R3 ;  /* 0x000000ffff007224 */ /* 0x000fe200078e0003 */
[----:B------:R-:W-:Y:S01]  /*04d0*/  MOV R10, 0x500 ;  /* 0x00000500000a7802 */ /* 0x000fe20000000f00 */
[----:B------:R-:W-:-:S07]  /*04e0*/  IMAD.MOV.U32 R3, RZ, RZ, 0x43600000 ;  /* 0x43600000ff037424 */ /* 0x000fce00078e00ff */
[----:B------:R-:W-:Y:S05]  /*04f0*/  CALL.REL.NOINC `($__internal_0_$__cuda_sm3x_div_rn_noftz_f32_slowpath) ;  /* 0x0000000400287944 */ /* 0x000fea0003c00000 */
[----:B------:R-:W-:-:S07]  /*0500*/  MOV R12, R0 ;  /* 0x00000000000c7202 */ /* 0x000fce0000000f00 */
.L_x_5:
[----:B------:R-:W-:Y:S05]  /*0510*/  BSYNC.RECONVERGENT B0 ;  /* 0x0000000000007941 */ /* 0x000fea0003800200 */
.L_x_4:
[----:B------:R-:W0:Y:S01]  /*0520*/  LDCU UR6, c[0x0][0x3a4] ;  /* 0x00007480ff0677ac */ /* 0x000e220008000800 */
[----:B------:R-:W-:Y:S01]  /*0530*/  IMAD.SHL.U32 R7, R4, 0x4, RZ ;  /* 0x0000000404077824 */ /* 0x000fe200078e00ff */
[----:B------:R-:W1:Y:S03]  /*0540*/  LDCU.64 UR8, c[0x0][0x388] ;  /* 0x00007100ff0877ac */ /* 0x000e660008000a00 */
[----:B0-----:R-:W-:-:S05]  /*0550*/  IMAD R0, R2, UR6, R7 ;  /* 0x0000000602007c24 */ /* 0x001fca000f8e0207 */
[----:B-1----:R-:W-:-:S04]  /*0560*/  IADD3 R10, P0, PT, R0, UR8, RZ ;  /* 0x00000008000a7c10 */ /* 0x002fc8000ff1e0ff */
[----:B------:R-:W-:-:S05]  /*0570*/  LEA.HI.X.SX32 R11, R0, UR9, 0x1, P0 ;  /* 0x00000009000b7c11 */ /* 0x000fca00080f0eff */
[----:B------:R-:W2:Y:S01]  /*0580*/  LDG.E.U8.CONSTANT R0, desc[UR4][R10.64] ;  /* 0x000000040a007981 */ /* 0x000ea2000c1e9100 */
[--C-:B------:R-:W-:Y:S01]  /*0590*/  FFMA.SAT R3, R12, 1.4019999504089355469, R5.reuse ;  /* 0x3fb374bc0c037823 */ /* 0x100fe20000002005 */
[C-C-:B------:R-:W-:Y:S01]  /*05a0*/  FFMA.SAT R13, R8.reuse, 1.7719999551773071289, R5.reuse ;  /* 0x3fe2d0e5080d7823 */ /* 0x140fe20000002005 */
[----:B------:R-:W-:Y:S01]  /*05b0*/  FFMA R5, R8, -0.34400001168251037598, R5 ;  /* 0xbeb020c508057823 */ /* 0x000fe20000000005 */
[----:B------:R-:W5:Y:S03]  /*05c0*/  LDG.E.U8.CONSTANT R4, desc[UR4][R10.64+0x1] ;  /* 0x000001040a047981 */ /* 0x000f66000c1e9100 */
[----:B------:R-:W-:Y:S01]  /*05d0*/  FFMA.SAT R5, R12, -0.71399998664855957031, R5 ;  /* 0xbf36c8b40c057823 */ /* 0x000fe20000002005 */
[----:B------:R-:W-:Y:S01]  /*05e0*/  FMUL R3, R3, 255 ;  /* 0x437f000003037820 */ /* 0x000fe20000400000 */
[----:B------:R-:W-:Y:S01]  /*05f0*/  FMUL R13, R13, 255 ;  /* 0x437f00000d0d7820 */ /* 0x000fe20000400000 */
[----:B------:R-:W5:Y:S01]  /*0600*/  LDG.E.U8.CONSTANT R6, desc[UR4][R10.64+0x2] ;  /* 0x000002040a067981 */ /* 0x000f62000c1e9100 */
[----:B------:R-:W-:-:S02]  /*0610*/  FMUL R5, R5, 255 ;  /* 0x437f000005057820 */ /* 0x000fc40000400000 */
[----:B------:R-:W-:Y:S01]  /*0620*/  FMNMX R3, RZ, R3, !PT ;  /* 0x00000003ff037209 */ /* 0x000fe20007800000 */
[----:B------:R0:W5:Y:S01]  /*0630*/  LDG.E.U8.CONSTANT R9, desc[UR4][R10.64+0x3] ;  /* 0x000003040a097981 */ /* 0x000162000c1e9100 */
[----:B------:R-:W-:Y:S01]  /*0640*/  FMNMX R13, RZ, R13, !PT ;  /* 0x0000000dff0d7209 */ /* 0x000fe20007800000 */
[----:B------:R-:W-:Y:S01]  /*0650*/  IMAD.MOV.U32 R12, RZ, RZ, 0x3b808081 ;  /* 0x3b808081ff0c7424 */ /* 0x000fe200078e00ff */
[----:B------:R-:W-:Y:S01]  /*0660*/  FMNMX R5, RZ, R5, !PT ;  /* 0x00000005ff057209 */ /* 0x000fe20007800000 */
[----:B------:R-:W-:Y:S01]  /*0670*/  BSSY.RECONVERGENT B0, `(.L_x_6) ;  /* 0x0000017000007945 */ /* 0x000fe20003800200 */
[----:B------:R-:W-:Y:S02]  /*0680*/  FMNMX R3, R3, 255, PT ;  /* 0x437f000003037809 */ /* 0x000fe40003800000 */
[----:B------:R-:W-:Y:S01]  /*0690*/  FMNMX R13, R13, 255, PT ;  /* 0x437f00000d0d7809 */ /* 0x000fe20003800000 */
[----:B0-----:R-:W-:Y:S01]  /*06a0*/  IMAD.MOV.U32 R11, RZ, RZ, 0x437f0000 ;  /* 0x437f0000ff0b7424 */ /* 0x001fe200078e00ff */
[----:B------:R-:W-:-:S02]  /*06b0*/  FMNMX R10, R5, 255, PT ;  /* 0x437f0000050a7809 */ /* 0x000fc40003800000 */
[----:B------:R-:W-:Y:S01]  /*06c0*/  F2I.U32.TRUNC.NTZ R3, R3 ;  /* 0x0000000300037305 */ /* 0x000fe2000020f000 */
[----:B------:R-:W-:-:S04]  /*06d0*/  FFMA R5, R12, -R11, 1 ;  /* 0x3f8000000c057423 */ /* 0x000fc8000000080b */
[----:B------:R-:W-:-:S03]  /*06e0*/  FFMA R5, R5, R12, 0.0039215688593685626984 ;  /* 0x3b80808105057423 */ /* 0x000fc6000000000c */
[----:B------:R-:W0:Y:S08]  /*06f0*/  F2I.U32.TRUNC.NTZ R8, R13 ;  /* 0x0000000d00087305 */ /* 0x000e30000020f000 */
[----:B------:R-:W1:Y:S01]  /*0700*/  F2I.U32.TRUNC.NTZ R10, R10 ;  /* 0x0000000a000a7305 */ /* 0x000e62000020f000 */
[----:B0-----:R-:W-:Y:S02]  /*0710*/  LOP3.LUT R8, R8, 0xff, RZ, 0xc0, !PT ;  /* 0x000000ff08087812 */ /* 0x001fe400078ec0ff */
[----:B--2---:R-:W-:-:S05]  /*0720*/  I2FP.F32.U32 R0, R0 ;  /* 0x0000000000007245 */ /* 0x004fca0000201000 */
[----:B------:R-:W0:Y:S01]  /*0730*/  FCHK P0, R0, 255 ;  /* 0x437f000000007902 */ /* 0x000e220000000000 */
[----:B------:R-:W-:-:S04]  /*0740*/  FFMA R11, R0, R5, RZ ;  /* 0x00000005000b7223 */ /* 0x000fc800000000ff */
[----:B------:R-:W-:-:S04]  /*0750*/  FFMA R12, R11, -255, R0 ;  /* 0xc37f00000b0c7823 */ /* 0x000fc80000000000 */
[----:B------:R-:W-:Y:S01]  /*0760*/  FFMA R12, R5, R12, R11 ;  /* 0x0000000c050c7223 */ /* 0x000fe2000000000b */
[----:B------:R-:W-:Y:S02]  /*0770*/  LOP3.LUT R5, R3, 0xff, RZ, 0xc0, !PT ;  /* 0x000000ff03057812 */ /* 0x000fe400078ec0ff */
[----:B-1----:R-:W-:Y:S01]  /*0780*/  LOP3.LUT R11, R10, 0xff, RZ, 0xc0, !PT ;  /* 0x000000ff0a0b7812 */ /* 0x002fe200078ec0ff */
[----:B0-----:R-:W-:Y:S06]  /*0790*/  @!P0 BRA `(.L_x_7) ;  /* 0x0000000000108947 */ /* 0x001fec0003800000 */
[----:B------:R-:W-:Y:S01]  /*07a0*/  IMAD.MOV.U32 R3, RZ, RZ, 0x437f0000 ;  /* 0x437f0000ff037424 */ /* 0x000fe200078e00ff */
[----:B------:R-:W-:-:S07]  /*07b0*/  MOV R10, 0x7d0 ;  /* 0x000007d0000a7802 */ /* 0x000fce0000000f00 */
[----:B-----5:R-:W-:Y:S05]  /*07c0*/  CALL.REL.NOINC `($__internal_0_$__cuda_sm3x_div_rn_noftz_f32_slowpath) ;  /* 0x0000000000747944 */ /* 0x020fea0003c00000 */
[----:B------:R-:W-:-:S07]  /*07d0*/  MOV R12, R0 ;  /* 0x00000000000c7202 */ /* 0x000fce0000000f00 */
.L_x_7:
[----:B------:R-:W-:Y:S05]  /*07e0*/  BSYNC.RECONVERGENT B0 ;  /* 0x0000000000007941 */ /* 0x000fea0003800200 */
.L_x_6:
[----:B------:R-:W0:Y:S01]  /*07f0*/  I2F.U16 R3, R8 ;  /* 0x0000000800037306 */ /* 0x000e220000101000 */
[----:B------:R-:W-:Y:S01]  /*0800*/  FADD R0, -R12, 1 ;  /* 0x3f8000000c007421 */ /* 0x000fe20000000100 */
[----:B------:R-:W1:Y:S01]  /*0810*/  LDCU UR6, c[0x0][0x3a8] ;  /* 0x00007500ff0677ac */ /* 0x000e620008000800 */
[----:B-----5:R-:W-:Y:S01]  /*0820*/  I2FP.F32.U32 R9, R9 ;  /* 0x0000000900097245 */ /* 0x020fe20000201000 */
[----:B------:R-:W2:Y:S04]  /*0830*/  LDCU.64 UR8, c[0x0][0x390] ;  /* 0x00007200ff0877ac */ /* 0x000ea80008000a00 */
[----:B------:R-:W3:Y:S01]  /*0840*/  I2F.U16 R11, R11 ;  /* 0x0000000b000b7306 */ /* 0x000ee20000101000 */
[----:B0-----:R-:W-:-:S07]  /*0850*/  FMUL R10, R0, R3 ;  /* 0x00000003000a7220 */ /* 0x001fce0000400000 */
[----:B------:R-:W0:Y:S01]  /*0860*/  I2F.U16 R5, R5 ;  /* 0x0000000500057306 */ /* 0x000e220000101000 */
[----:B------:R-:W-:Y:S01]  /*0870*/  I2FP.F32.U32 R3, R6 ;  /* 0x0000000600037245 */ /* 0x000fe20000201000 */
[----:B------:R-:W-:Y:S01]  /*0880*/  FFMA R9, R9, R12, R10 ;  /* 0x0000000c09097223 */ /* 0x000fe2000000000a */
[----:B---3--:R-:W-:-:S05]  /*0890*/  FMUL R6, R0, R11 ;  /* 0x0000000b00067220 */ /* 0x008fca0000400000 */
[----:B------:R-:W3:Y:S01]  /*08a0*/  F2I.U32.TRUNC.NTZ R9, R9 ;  /* 0x0000000900097305 */ /* 0x000ee2000020f000 */
[----:B------:R-:W-:Y:S01]  /*08b0*/  FFMA R6, R3, R12, R6 ;  /* 0x0000000c03067223 */ /* 0x000fe20000000006 */
[----:B------:R-:W-:Y:S01]  /*08c0*/  I2FP.F32.U32 R3, R4 ;  /* 0x0000000400037245 */ /* 0x000fe20000201000 */
[----:B------:R-:W-:Y:S02]  /*08d0*/  IMAD.MOV.U32 R4, RZ, RZ, 0xff ;  /* 0x000000ffff047424 */ /* 0x000fe400078e00ff */
[----:B0-----:R-:W-:-:S03]  /*08e0*/  FMUL R0, R0, R5 ;  /* 0x0000000500007220 */ /* 0x001fc60000400000 */
[----:B------:R-:W0:Y:S01]  /*08f0*/  F2I.U32.TRUNC.NTZ R5, R6 ;  /* 0x0000000600057305 */ /* 0x000e22000020f000 */
[----:B------:R-:W-:Y:S01]  /*0900*/  FFMA R0, R3, R12, R0 ;  /* 0x0000000c03007223 */ /* 0x000fe20000000000 */
[----:B-1----:R-:W-:-:S06]  /*0910*/  IMAD R3, R2, UR6, R7 ;  /* 0x0000000602037c24 */ /* 0x002fcc000f8e0207 */
[----:B------:R-:W1:Y:S01]  /*0920*/  F2I.U32.TRUNC.NTZ R7, R0 ;  /* 0x0000000000077305 */ /* 0x000e62000020f000 */
[----:B--2---:R-:W-:-:S04]  /*0930*/  IADD3 R2, P0, PT, R3, UR8, RZ ;  /* 0x0000000803027c10 */ /* 0x004fc8000ff1e0ff */
[----:B------:R-:W-:-:S05]  /*0940*/  LEA.HI.X.SX32 R3, R3, UR9, 0x1, P0 ;  /* 0x0000000903037c11 */ /* 0x000fca00080f0eff */
[----:B---3--:R-:W-:Y:S04]  /*0950*/  STG.E.U8 desc[UR4][R2.64], R9 ;  /* 0x0000000902007986 */ /* 0x008fe8000c101104 */
[----:B0-----:R-:W-:Y:S04]  /*0960*/  STG.E.U8 desc[UR4][R2.64+0x1], R5 ;  /* 0x0000010502007986 */ /* 0x001fe8000c101104 */
[----:B-1----:R-:W-:Y:S04]  /*0970*/  STG.E.U8 desc[UR4][R2.64+0x2], R7 ;  /* 0x0000020702007986 */ /* 0x002fe8000c101104 */
[----:B------:R-:W-:Y:S01]  /*0980*/  STG.E.U8 desc[UR4][R2.64+0x3], R4 ;  /* 0x0000030402007986 */ /* 0x000fe2000c101104 */
[----:B------:R-:W-:Y:S05]  /*0990*/  EXIT ;  /* 0x000000000000794d */ /* 0x000fea0003800000 */
        .weak           $__internal_0_$__cuda_sm3x_div_rn_noftz_f32_slowpath
        .type           $__internal_0_$__cuda_sm3x_div_rn_noftz_f32_slowpath,@function
        .size           $__internal_0_$__cuda_sm3x_div_rn_noftz_f32_slowpath,(.L_x_20 - $__internal_0_$__cuda_sm3x_div_rn_noftz_f32_slowpath)
$__internal_0_$__cuda_sm3x_div_rn_noftz_f32_slowpath:
[----:B------:R-:W-:Y:S01]  /*09a0*/  SHF.R.U32.HI R12, RZ, 0x17, R3 ;  /* 0x00000017ff0c7819 */ /* 0x000fe20000011603 */
[----:B------:R-:W-:Y:S01]  /*09b0*/  BSSY.RECONVERGENT B1, `(.L_x_8) ;  /* 0x0000062000017945 */ /* 0x000fe20003800200 */
[----:B------:R-:W-:Y:S02]  /*09c0*/  SHF.R.U32.HI R13, RZ, 0x17, R0 ;  /* 0x00000017ff0d7819 */ /* 0x000fe40000011600 */
[----:B------:R-:W-:Y:S02]  /*09d0*/  LOP3.LUT R12, R12, 0xff, RZ, 0xc0, !PT ;  /* 0x000000ff0c0c7812 */ /* 0x000fe400078ec0ff */
[----:B------:R-:W-:-:S03]  /*09e0*/  LOP3.LUT R17, R13, 0xff, RZ, 0xc0, !PT ;  /* 0x000000ff0d117812 */ /* 0x000fc600078ec0ff */
[----:B------:R-:W-:Y:S02]  /*09f0*/  VIADD R15, R12, 0xffffffff ;  /* 0xffffffff0c0f7836 */ /* 0x000fe40000000000 */
[----:B------:R-:W-:-:S03]  /*0a00*/  VIADD R14, R17, 0xffffffff ;  /* 0xffffffff110e7836 */ /* 0x000fc60000000000 */
[----:B------:R-:W-:-:S04]  /*0a10*/  ISETP.GT.U32.AND P0, PT, R15, 0xfd, PT ;  /* 0x000000fd0f00780c */ /* 0x000fc80003f04070 */
[----:B------:R-:W-:-:S13]  /*0a20*/  ISETP.GT.U32.OR P0, PT, R14, 0xfd, P0 ;  /* 0x000000fd0e00780c */ /* 0x000fda0000704470 */
[----:B------:R-:W-:Y:S01]  /*0a30*/  @!P0 MOV R13, RZ ;  /* 0x000000ff000d8202 */ /* 0x000fe20000000f00 */
[----:B------:R-:W-:Y:S06]  /*0a40*/  @!P0 BRA `(.L_x_9) ;  /* 0x00000000005c8947 */ /* 0x000fec0003800000 */
[----:B------:R-:W-:Y:S02]  /*0a50*/  FSETP.GTU.FTZ.AND P0, PT, |R0|, +INF , PT ;  /* 0x7f8000000000780b */ /* 0x000fe40003f1c200 */
[----:B------:R-:W-:-:S04]  /*0a60*/  FSETP.GTU.FTZ.AND P1, PT, |R3|, +INF , PT ;  /* 0x7f8000000300780b */ /* 0x000fc80003f3c200 */
[----:B------:R-:W-:-:S13]  /*0a70*/  PLOP3.LUT P0, PT, P0, P1, PT, 0xf8, 0x8f ;  /* 0x00000000008f781c */ /* 0x000fda0000703f70 */
[----:B------:R-:W-:Y:S05]  /*0a80*/  @P0 BRA `(.L_x_10) ;  /* 0x00000004004c0947 */ /* 0x000fea0003800000 */
[----:B------:R-:W-:-:S13]  /*0a90*/  LOP3.LUT P0, RZ, R3, 0x7fffffff, R0, 0xc8, !PT ;  /* 0x7fffffff03ff7812 */ /* 0x000fda000780c800 */
[----:B------:R-:W-:Y:S05]  /*0aa0*/  @!P0 BRA `(.L_x_11) ;  /* 0x00000004003c8947 */ /* 0x000fea0003800000 */
[C---:B------:R-:W-:Y:S02]  /*0ab0*/  FSETP.NEU.FTZ.AND P2, PT, |R0|.reuse, +INF , PT ;  /* 0x7f8000000000780b */ /* 0x040fe40003f5d200 */
[----:B------:R-:W-:Y:S02]  /*0ac0*/  FSETP.NEU.FTZ.AND P1, PT, |R3|, +INF , PT ;  /* 0x7f8000000300780b */ /* 0x000fe40003f3d200 */
[----:B------:R-:W-:-:S11]  /*0ad0*/  FSETP.NEU.FTZ.AND P0, PT, |R0|, +INF , PT ;  /* 0x7f8000000000780b */ /* 0x000fd60003f1d200 */
[----:B------:R-:W-:Y:S05]  /*0ae0*/  @!P1 BRA !P2, `(.L_x_11) ;  /* 0x00000004002c9947 */ /* 0x000fea0005000000 */
[----:B------:R-:W-:-:S04]  /*0af0*/  LOP3.LUT P2, RZ, R0, 0x7fffffff, RZ, 0xc0, !PT ;  /* 0x7fffffff00ff7812 */ /* 0x000fc8000784c0ff */
[----:B------:R-:W-:-:S13]  /*0b00*/  PLOP3.LUT P1, PT, P1, P2, PT, 0x2f, 0xf2 ;  /* 0x0000000000f2781c */ /* 0x000fda0000f24577 */
[----:B------:R-:W-:Y:S05]  /*0b10*/  @P1 BRA `(.L_x_12) ;  /* 0x0000000400181947 */ /* 0x000fea0003800000 */
[----:B------:R-:W-:-:S04]  /*0b20*/  LOP3.LUT P1, RZ, R3, 0x7fffffff, RZ, 0xc0, !PT ;  /* 0x7fffffff03ff7812 */ /* 0x000fc8000782c0ff */
[----:B------:R-:W-:-:S13]  /*0b30*/  PLOP3.LUT P0, PT, P0, P1, PT, 0x2f, 0xf2 ;  /* 0x0000000000f2781c */ /* 0x000fda0000702577 */
[----:B------:R-:W-:Y:S05]  /*0b40*/  @P0 BRA `(.L_x_13) ;  /* 0x0000000400000947 */ /* 0x000fea0003800000 */
[----:B------:R-:W-:Y:S02]  /*0b50*/  ISETP.GE.AND P0, PT, R14, RZ, PT ;  /* 0x000000ff0e00720c */ /* 0x000fe40003f06270 */
[----:B------:R-:W-:-:S11]  /*0b60*/  ISETP.GE.AND P1, PT, R15, RZ, PT ;  /* 0x000000ff0f00720c */ /* 0x000fd60003f26270 */
[----:B------:R-:W-:Y:S02]  /*0b70*/  @P0 IMAD.MOV.U32 R13, RZ, RZ, RZ ;  /* 0x000000ffff0d0224 */ /* 0x000fe400078e00ff */
[----:B------:R-:W-:Y:S01]  /*0b80*/  @!P0 FFMA R0, R0, 1.84467440737095516160e+19, RZ ;  /* 0x5f80000000008823 */ /* 0x000fe200000000ff */
[----:B------:R-:W-:Y:S02]  /*0b90*/  @!P0 IMAD.MOV.U32 R13, RZ, RZ, -0x40 ;  /* 0xffffffc0ff0d8424 */ /* 0x000fe400078e00ff */
[----:B------:R-:W-:Y:S02]  /*0ba0*/  @!P1 FFMA R3, R3, 1.84467440737095516160e+19, RZ ;  /* 0x5f80000003039823 */ /* 0x000fe400000000ff */
[----:B------:R-:W-:-:S07]  /*0bb0*/  @!P1 VIADD R13, R13, 0x40 ;  /* 0x000000400d0d9836 */ /* 0x000fce0000000000 */
.L_x_9:
[----:B------:R-:W-:Y:S01]  /*0bc0*/  LEA R14, R12, 0xc0800000, 0x17 ;  /* 0xc08000000c0e7811 */ /* 0x000fe200078eb8ff */
[----:B------:R-:W-:Y:S01]  /*0bd0*/  VIADD R17, R17, 0xffffff81 ;  /* 0xffffff8111117836 */ /* 0x000fe20000000000 */
[----:B------:R-:W-:Y:S02]  /*0be0*/  BSSY.RECONVERGENT B2, `(.L_x_14) ;  /* 0x0000035000027945 */ /* 0x000fe40003800200 */
[----:B------:R-:W-:Y:S01]  /*0bf0*/  IADD3 R16, PT, PT, -R14, R3, RZ ;  /* 0x000000030e107210 */ /* 0x000fe20007ffe1ff */
[----:B------:R-:W-:-:S03]  /*0c00*/  IMAD R0, R17, -0x800000, R0 ;  /* 0xff80000011007824 */ /* 0x000fc600078e0200 */
[----:B------:R0:W1:Y:S01]  /*0c10*/  MUFU.RCP R3, R16 ;  /* 0x0000001000037308 */ /* 0x0000620000001000 */
[----:B------:R-:W-:Y:S01]  /*0c20*/  FADD.FTZ R15, -R16, -RZ ;  /* 0x800000ff100f7221 */ /* 0x000fe20000010100 */
[----:B0-----:R-:W-:-:S05]  /*0c30*/  IADD3 R16, PT, PT, R17, 0x7f, -R12 ;  /* 0x0000007f11107810 */ /* 0x001fca0007ffe80c */
[----:B------:R-:W-:Y:S02]  /*0c40*/  IMAD.IADD R13, R16, 0x1, R13 ;  /* 0x00000001100d7824 */ /* 0x000fe400078e020d */
[----:B-1----:R-:W-:-:S04]  /*0c50*/  FFMA R14, R3, R15, 1 ;  /* 0x3f800000030e7423 */ /* 0x002fc8000000000f */
[----:B------:R-:W-:-:S04]  /*0c60*/  FFMA R3, R3, R14, R3 ;  /* 0x0000000e03037223 */ /* 0x000fc80000000003 */
[----:B------:R-:W-:-:S04]  /*0c70*/  FFMA R14, R0, R3, RZ ;  /* 0x00000003000e7223 */ /* 0x000fc800000000ff */
[----:B------:R-:W-:-:S04]  /*0c80*/  FFMA R18, R15, R14, R0 ;  /* 0x0000000e0f127223 */ /* 0x000fc80000000000 */
[----:B------:R-:W-:-:S04]  /*0c90*/  FFMA R14, R3, R18, R14 ;  /* 0x00000012030e7223 */ /* 0x000fc8000000000e */
[----:B------:R-:W-:-:S04]  /*0ca0*/  FFMA R15, R15, R14, R0 ;  /* 0x0000000e0f0f7223 */ /* 0x000fc80000000000 */
[----:B------:R-:W-:-:S05]  /*0cb0*/  FFMA R0, R3, R15, R14 ;  /* 0x0000000f03007223 */ /* 0x000fca000000000e */
[----:B------:R-:W-:-:S04]  /*0cc0*/  SHF.R.U32.HI R12, RZ, 0x17, R0 ;  /* 0x00000017ff0c7819 */ /* 0x000fc80000011600 */
[----:B------:R-:W-:-:S05]  /*0cd0*/  LOP3.LUT R12, R12, 0xff, RZ, 0xc0, !PT ;  /* 0x000000ff0c0c7812 */ /* 0x000fca00078ec0ff */
[----:B------:R-:W-:-:S05]  /*0ce0*/  IMAD.IADD R16, R12, 0x1, R13 ;  /* 0x000000010c107824 */ /* 0x000fca00078e020d */
[----:B------:R-:W-:-:S04]  /*0cf0*/  IADD3 R12, PT, PT, R16, -0x1, RZ ;  /* 0xffffffff100c7810 */ /* 0x000fc80007ffe0ff */
[----:B------:R-:W-:-:S13]  /*0d00*/  ISETP.GE.U32.AND P0, PT, R12, 0xfe, PT ;  /* 0x000000fe0c00780c */ /* 0x000fda0003f06070 */
[----:B------:R-:W-:Y:S05]  /*0d10*/  @!P0 BRA `(.L_x_15) ;  /* 0x0000000000808947 */ /* 0x000fea0003800000 */
[----:B------:R-:W-:-:S13]  /*0d20*/  ISETP.GT.AND P0, PT, R16, 0xfe, PT ;  /* 0x000000fe1000780c */ /* 0x000fda0003f04270 */
[----:B------:R-:W-:Y:S05]  /*0d30*/  @P0 BRA `(.L_x_16) ;  /* 0x00000000006c0947 */ /* 0x000fea0003800000 */
[----:B------:R-:W-:-:S13]  /*0d40*/  ISETP.GE.AND P0, PT, R16, 0x1, PT ;  /* 0x000000011000780c */ /* 0x000fda0003f06270 */
[----:B------:R-:W-:Y:S05]  /*0d50*/  @P0 BRA `(.L_x_17) ;  /* 0x0000000000740947 */ /* 0x000fea0003800000 */
[----:B------:R-:W-:Y:S02]  /*0d60*/  ISETP.GE.AND P0, PT, R16, -0x18, PT ;  /* 0xffffffe81000780c */ /* 0x000fe40003f06270 */
[----:B------:R-:W-:-:S11]  /*0d70*/  LOP3.LUT R0, R0, 0x80000000, RZ, 0xc0, !PT ;  /* 0x8000000000007812 */ /* 0x000fd600078ec0ff */
[----:B------:R-:W-:Y:S05]  /*0d80*/  @!P0 BRA `(.L_x_17) ;  /* 0x0000000000688947 */ /* 0x000fea0003800000 */
[CCC-:B------:R-:W-:Y:S01]  /*0d90*/  FFMA.RZ R12, R3.reuse, R15.reuse, R14.reuse ;  /* 0x0000000f030c7223 */ /* 0x1c0fe2000000c00e */
[C---:B------:R-:W-:Y:S02]  /*0da0*/  ISETP.NE.AND P2, PT, R16.reuse, RZ, PT ;  /* 0x000000ff1000720c */ /* 0x040fe40003f45270 */
[----:B------:R-:W-:Y:S02]  /*0db0*/  ISETP.NE.AND P1, PT, R16, RZ, PT ;  /* 0x000000ff1000720c */ /* 0x000fe40003f25270 */
[----:B------:R-:W-:Y:S01]  /*0dc0*/  LOP3.LUT R13, R12, 0x7fffff, RZ, 0xc0, !PT ;  /* 0x007fffff0c0d7812 */ /* 0x000fe200078ec0ff */
[CCC-:B------:R-:W-:Y:S01]  /*0dd0*/  FFMA.RP R12, R3.reuse, R15.reuse, R14.reuse ;  /* 0x0000000f030c7223 */ /* 0x1c0fe2000000800e */
[----:B------:R-:W-:Y:S01]  /*0de0*/  FFMA.RM R3, R3, R15, R14 ;  /* 0x0000000f03037223 */ /* 0x000fe2000000400e */
[----:B------:R-:W-:Y:S01]  /*0df0*/  VIADD R14, R16, 0x20 ;  /* 0x00000020100e7836 */ /* 0x000fe20000000000 */
[----:B------:R-:W-:Y:S01]  /*0e00*/  LOP3.LUT R13, R13, 0x800000, RZ, 0xfc, !PT ;  /* 0x008000000d0d7812 */ /* 0x000fe200078efcff */
[----:B------:R-:W-:-:S02]  /*0e10*/  IMAD.MOV R15, RZ, RZ, -R16 ;  /* 0x000000ffff0f7224 */ /* 0x000fc400078e0a10 */
[----:B------:R-:W-:Y:S02]  /*0e20*/  FSETP.NEU.FTZ.AND P0, PT, R12, R3, PT ;  /* 0x000000030c00720b */ /* 0x000fe40003f1d000 */
[----:B------:R-:W-:Y:S02]  /*0e30*/  SHF.L.U32 R14, R13, R14, RZ ;  /* 0x0000000e0d0e7219 */ /* 0x000fe400000006ff */
[----:B------:R-:W-:Y:S02]  /*0e40*/  SEL R12, R15, RZ, P2 ;  /* 0x000000ff0f0c7207 */ /* 0x000fe40001000000 */
[----:B------:R-:W-:Y:S02]  /*0e50*/  ISETP.NE.AND P1, PT, R14, RZ, P1 ;  /* 0x000000ff0e00720c */ /* 0x000fe40000f25270 */
[----:B------:R-:W-:Y:S02]  /*0e60*/  SHF.R.U32.HI R12, RZ, R12, R13 ;  /* 0x0000000cff0c7219 */ /* 0x000fe4000001160d */
[----:B------:R-:W-:-:S02]  /*0e70*/  PLOP3.LUT P0, PT, P0, P1, PT, 0xf8, 0x8f ;  /* 0x00000000008f781c */ /* 0x000fc40000703f70 */
[----:B------:R-:W-:Y:S02]  /*0e80*/  SHF.R.U32.HI R14, RZ, 0x1, R12 ;  /* 0x00000001ff0e7819 */ /* 0x000fe4000001160c */
[----:B------:R-:W-:-:S04]  /*0e90*/  SEL R3, RZ, 0x1, !P0 ;  /* 0x00000001ff037807 */ /* 0x000fc80004000000 */
[----:B------:R-:W-:-:S04]  /*0ea0*/  LOP3.LUT R3, R3, 0x1, R14, 0xf8, !PT ;  /* 0x0000000103037812 */ /* 0x000fc800078ef80e */
[----:B------:R-:W-:-:S05]  /*0eb0*/  LOP3.LUT R3, R3, R12, RZ, 0xc0, !PT ;  /* 0x0000000c03037212 */ /* 0x000fca00078ec0ff */
[----:B------:R-:W-:-:S05]  /*0ec0*/  IMAD.IADD R3, R14, 0x1, R3 ;  /* 0x000000010e037824 */ /* 0x000fca00078e0203 */
[----:B------:R-:W-:Y:S01]  /*0ed0*/  LOP3.LUT R0, R3, R0, RZ, 0xfc, !PT ;  /* 0x0000000003007212 */ /* 0x000fe200078efcff */
[----:B------:R-:W-:Y:S06]  /*0ee0*/  BRA `(.L_x_17) ;  /* 0x0000000000107947 */ /* 0x000fec0003800000 */
.L_x_16:
[----:B------:R-:W-:-:S04]  /*0ef0*/  LOP3.LUT R0, R0, 0x80000000, RZ, 0xc0, !PT ;  /* 0x8000000000007812 */ /* 0x000fc800078ec0ff */
[----:B------:R-:W-:Y:S01]  /*0f00*/  LOP3.LUT R0, R0, 0x7f800000, RZ, 0xfc, !PT ;  /* 0x7f80000000007812 */ /* 0x000fe200078efcff */
[----:B------:R-:W-:Y:S06]  /*0f10*/  BRA `(.L_x_17) ;  /* 0x0000000000047947 */ /* 0x000fec0003800000 */
.L_x_15:
[----:B------:R-:W-:-:S07]  /*0f20*/  LEA R0, R13, R0, 0x17 ;  /* 0x000000000d007211 */ /* 0x000fce00078eb8ff */
.L_x_17:
[----:B------:R-:W-:Y:S05]  /*0f30*/  BSYNC.RECONVERGENT B2 ;  /* 0x0000000000027941 */ /* 0x000fea0003800200 */
.L_x_14:
[----:B------:R-:W-:Y:S05]  /*0f40*/  BRA `(.L_x_18) ;  /* 0x0000000000207947 */ /* 0x000fea0003800000 */
.L_x_13:
[----:B------:R-:W-:-:S04]  /*0f50*/  LOP3.LUT R0, R3, 0x80000000, R0, 0x48, !PT ;  /* 0x8000000003007812 */ /* 0x000fc800078e4800 */
[----:B------:R-:W-:Y:S01]  /*0f60*/  LOP3.LUT R0, R0, 0x7f800000, RZ, 0xfc, !PT ;  /* 0x7f80000000007812 */ /* 0x000fe200078efcff */
[----:B------:R-:W-:Y:S06]  /*0f70*/  BRA `(.L_x_18) ;  /* 0x0000000000147947 */ /* 0x000fec0003800000 */
.L_x_12:
[----:B------:R-:W-:Y:S01]  /*0f80*/  LOP3.LUT R0, R3, 0x80000000, R0, 0x48, !PT ;  /* 0x8000000003007812 */ /* 0x000fe200078e4800 */
[----:B------:R-:W-:Y:S06]  /*0f90*/  BRA `(.L_x_18) ;  /* 0x00000000000c7947 */ /* 0x000fec0003800000 */
.L_x_11:
[----:B------:R-:W0:Y:S01]  /*0fa0*/  MUFU.RSQ R0, -QNAN ;  /* 0xffc0000000007908 */ /* 0x000e220000001400 */
[----:B------:R-:W-:Y:S05]  /*0fb0*/  BRA `(.L_x_18) ;  /* 0x0000000000047947 */ /* 0x000fea0003800000 */
.L_x_10:
[----:B------:R-:W-:-:S07]  /*0fc0*/  FADD.FTZ R0, R0, R3 ;  /* 0x0000000300007221 */ /* 0x000fce0000010000 */
.L_x_18:
[----:B------:R-:W-:Y:S05]  /*0fd0*/  BSYNC.RECONVERGENT B1 ;  /* 0x0000000000017941 */ /* 0x000fea0003800200 */
.L_x_8:
[----:B------:R-:W-:Y:S02]  /*0fe0*/  IMAD.MOV.U32 R12, RZ, RZ, R10 ;  /* 0x000000ffff0c7224 */ /* 0x000fe400078e000a */
[----:B------:R-:W-:-:S04]  /*0ff0*/  IMAD.MOV.U32 R13, RZ, RZ, 0x0 ;  /* 0x00000000ff0d7424 */ /* 0x000fc800078e00ff */
[----:B0-----:R-:W-:Y:S05]  /*1000*/  RET.REL.NODEC R12 `(_Z29composite_argb_overlay_kernelPKhS0_Phiiiii) ;  /* 0xffffffec0cfc7950 */ /* 0x001fea0003c3ffff */
.L_x_19:
[----:B------:R-:W-:-:S00]  /*1010*/  BRA `(.L_x_19) ;  /* 0xfffffffc00fc7947 */ /* 0x000fc0000383ffff */
[----:B------:R-:W-:-:S00]  /*1020*/  NOP ;  /* 0x0000000000007918 */ /* 0x000fc00000000000 */
        /* <DEDUP_REMOVED lines=13> */
.L_x_20:


//--------------------- .nv.shared.reserved.0     --------------------------
	.section	.nv.shared.reserved.0,"aw",@nobits
	.weak		__nv_reservedSMEM_offset_0_alias
	.size		__nv_reservedSMEM_offset_0_alias, 0, 64
	.other		__nv_reservedSMEM_offset_0_alias,@"STO_CUDA_RESERVED_SHARED STV_DEFAULT"
__nv_reservedSMEM_offset_0_alias:
	.zero		0
	.zero		64


//--------------------- .nv.constant0._Z29composite_argb_overlay_kernelPKhS0_Phiiiii --------------------------
	.section	.nv.constant0._Z29composite_argb_overlay_kernelPKhS0_Phiiiii,"a",@progbits
	.sectionflags	@""
	.align	4
.nv.constant0._Z29composite_argb_overlay_kernelPKhS0_Phiiiii:
	.zero		940


//--------------------- SYMBOLS --------------------------

	.type		.nv.reservedSmem.offset0,@object
	.size		.nv.reservedSmem.offset0,0x4
